//
// Generated by NVIDIA NVVM Compiler
//
// Compiler Build ID: CL-36424714
// Cuda compilation tools, release 13.0, V13.0.88
// Based on NVVM 20.0.0
//

.version 9.0
.target sm_100
.address_size 64

	// .globl	_Z16summation_kerneliPf

.visible .entry _Z16summation_kerneliPf(
	.param .u32 _Z16summation_kerneliPf_param_0,
	.param .u64 .ptr .align 1 _Z16summation_kerneliPf_param_1
)
{
	.reg .pred 	%p<12>;
	.reg .b32 	%r<39>;
	.reg .b32 	%f<20>;
	.reg .b64 	%rd<5>;
	.reg .b64 	%fd<56>;

	ld.param.u32 	%r15, [_Z16summation_kerneliPf_param_0];
	ld.param.u64 	%rd1, [_Z16summation_kerneliPf_param_1];
	mov.u32 	%r16, %ctaid.x;
	mov.u32 	%r17, %ntid.x;
	mov.u32 	%r18, %tid.x;
	mad.lo.s32 	%r1, %r16, %r17, %r18;
	mov.u32 	%r19, %nctaid.x;
	mul.lo.s32 	%r20, %r17, %r19;
	div.u32 	%r21, %r15, %r20;
	mul.lo.s32 	%r3, %r21, %r1;
	add.s32 	%r37, %r3, %r21;
	setp.lt.s32 	%p1, %r21, 0;
	mov.f32 	%f19, 0f00000000;
	@%p1 bra 	$L__BB0_22;
	min.s32 	%r4, %r37, %r3;
	sub.s32 	%r22, %r37, %r4;
	add.s32 	%r23, %r22, 1;
	and.b32  	%r5, %r23, 3;
	setp.eq.s32 	%p2, %r5, 0;
	mov.f32 	%f19, 0f00000000;
	@%p2 bra 	$L__BB0_7;
	neg.s32 	%r35, %r5;
	mov.f32 	%f19, 0f00000000;
$L__BB0_3:
	.pragma "nounroll";
	and.b32  	%r24, %r37, 1;
	setp.eq.b32 	%p3, %r24, 1;
	not.pred 	%p4, %p3;
	@%p4 bra 	$L__BB0_5;
	cvt.f64.f32 	%fd16, %f19;
	add.s32 	%r25, %r37, 1;
	cvt.rn.f64.s32 	%fd17, %r25;
	rcp.rn.f64 	%fd18, %fd17;
	neg.f64 	%fd19, %fd18;
	add.f64 	%fd51, %fd16, %fd19;
	bra.uni 	$L__BB0_6;
$L__BB0_5:
	cvt.f64.f32 	%fd20, %f19;
	add.s32 	%r26, %r37, 1;
	cvt.rn.f64.s32 	%fd21, %r26;
	rcp.rn.f64 	%fd22, %fd21;
	add.f64 	%fd51, %fd22, %fd20;
$L__BB0_6:
	cvt.rn.f32.f64 	%f19, %fd51;
	add.s32 	%r37, %r37, -1;
	add.s32 	%r35, %r35, 1;
	setp.ne.s32 	%p5, %r35, 0;
	@%p5 bra 	$L__BB0_3;
$L__BB0_7:
	setp.lt.u32 	%p6, %r22, 3;
	@%p6 bra 	$L__BB0_22;
	and.b32  	%r12, %r37, 1;
$L__BB0_9:
	setp.eq.s32 	%p7, %r12, 0;
	@%p7 bra 	$L__BB0_11;
	cvt.f64.f32 	%fd23, %f19;
	add.s32 	%r28, %r37, 1;
	cvt.rn.f64.s32 	%fd24, %r28;
	rcp.rn.f64 	%fd25, %fd24;
	neg.f64 	%fd26, %fd25;
	add.f64 	%fd52, %fd23, %fd26;
	bra.uni 	$L__BB0_12;
$L__BB0_11:
	cvt.f64.f32 	%fd27, %f19;
	add.s32 	%r29, %r37, 1;
	cvt.rn.f64.s32 	%fd28, %r29;
	rcp.rn.f64 	%fd29, %fd28;
	add.f64 	%fd52, %fd29, %fd27;
$L__BB0_12:
	setp.ne.s32 	%p8, %r12, 0;
	cvt.rn.f32.f64 	%f6, %fd52;
	@%p8 bra 	$L__BB0_14;
	cvt.f64.f32 	%fd33, %f6;
	cvt.rn.f64.s32 	%fd34, %r37;
	rcp.rn.f64 	%fd35, %fd34;
	neg.f64 	%fd36, %fd35;
	add.f64 	%fd53, %fd33, %fd36;
	bra.uni 	$L__BB0_15;
$L__BB0_14:
	cvt.f64.f32 	%fd30, %f6;
	cvt.rn.f64.s32 	%fd31, %r37;
	rcp.rn.f64 	%fd32, %fd31;
	add.f64 	%fd53, %fd32, %fd30;
$L__BB0_15:
	setp.eq.s32 	%p9, %r12, 0;
	cvt.rn.f32.f64 	%f7, %fd53;
	@%p9 bra 	$L__BB0_17;
	cvt.f64.f32 	%fd37, %f7;
	add.s32 	%r30, %r37, -1;
	cvt.rn.f64.s32 	%fd38, %r30;
	rcp.rn.f64 	%fd39, %fd38;
	neg.f64 	%fd40, %fd39;
	add.f64 	%fd54, %fd37, %fd40;
	bra.uni 	$L__BB0_18;
$L__BB0_17:
	cvt.f64.f32 	%fd41, %f7;
	add.s32 	%r31, %r37, -1;
	cvt.rn.f64.s32 	%fd42, %r31;
	rcp.rn.f64 	%fd43, %fd42;
	add.f64 	%fd54, %fd43, %fd41;
$L__BB0_18:
	setp.ne.s32 	%p10, %r12, 0;
	cvt.rn.f32.f64 	%f8, %fd54;
	@%p10 bra 	$L__BB0_20;
	cvt.f64.f32 	%fd47, %f8;
	add.s32 	%r33, %r37, -2;
	cvt.rn.f64.s32 	%fd48, %r33;
	rcp.rn.f64 	%fd49, %fd48;
	neg.f64 	%fd50, %fd49;
	add.f64 	%fd55, %fd47, %fd50;
	bra.uni 	$L__BB0_21;
$L__BB0_20:
	cvt.f64.f32 	%fd44, %f8;
	add.s32 	%r32, %r37, -2;
	cvt.rn.f64.s32 	%fd45, %r32;
	rcp.rn.f64 	%fd46, %fd45;
	add.f64 	%fd55, %fd46, %fd44;
$L__BB0_21:
	cvt.rn.f32.f64 	%f19, %fd55;
	add.s32 	%r14, %r37, -4;
	add.s32 	%r34, %r37, -3;
	setp.gt.s32 	%p11, %r34, %r3;
	mov.u32 	%r37, %r14;
	@%p11 bra 	$L__BB0_9;
$L__BB0_22:
	cvta.to.global.u64 	%rd2, %rd1;
	mul.wide.s32 	%rd3, %r1, 4;
	add.s64 	%rd4, %rd2, %rd3;
	st.global.f32 	[%rd4], %f19;
	ret;

}
	// .globl	_Z11reduce_gridv
.visible .entry _Z11reduce_gridv()
{


	ret;

}


// ===== COMPILED SASS (sm_100) =====

	.target	sm_100

	.elftype	@"ET_EXEC"


//--------------------- .note.nv.tkinfo           --------------------------
	.section	.note.nv.tkinfo,"",@"SHT_NOTE"
	.sectionflags	@"SHF_NOTE_NV_TKINFO"
	.tkinfo
        /*0018*/ 	.word	0x00000002
        /*0030*/ 	.string	""
        /*0030*/ 	.string	"ptxas"
        /*0030*/ 	.string	"Cuda compilation tools, release 13.0, V13.0.88"
        /*0030*/ 	.string	"Build cuda_13.0.r13.0/compiler.36424714_0"
        /*0030*/ 	.string	"-arch sm_100 -m 64 "



//--------------------- .note.nv.cuinfo           --------------------------
	.section	.note.nv.cuinfo,"",@"SHT_NOTE"
	.sectionflags	@"SHF_NOTE_NV_CUINFO"
        /*0018*/ 	.short	0x0002
        /*001a*/ 	.short	0x0064
        /*001c*/ 	.short	0x0082
	.zero		2


//--------------------- .nv.info                  --------------------------
	.section	.nv.info,"",@"SHT_CUDA_INFO"
	.align	4


	//----- nvinfo : EIATTR_REGCOUNT
	.align		4
        /*0000*/ 	.byte	0x04, 0x2f
        /*0002*/ 	.short	(.L_1 - .L_0)
	.align		4
.L_0:
        /*0004*/ 	.word	index@(_Z16summation_kerneliPf)
        /*0008*/ 	.word	0x00000015


	//----- nvinfo : EIATTR_FRAME_SIZE
	.align		4
.L_1:
        /*000c*/ 	.byte	0x04, 0x11
        /*000e*/ 	.short	(.L_3 - .L_2)
	.align		4
.L_2:
        /*0010*/ 	.word	index@($__internal_0_$__cuda_sm20_dblrcp_rn_slowpath_v3)
        /*0014*/ 	.word	0x00000000


	//----- nvinfo : EIATTR_FRAME_SIZE
	.align		4
.L_3:
        /*0018*/ 	.byte	0x04, 0x11
        /*001a*/ 	.short	(.L_5 - .L_4)
	.align		4
.L_4:
        /*001c*/ 	.word	index@(_Z16summation_kerneliPf)
        /*0020*/ 	.word	0x00000000


	//----- nvinfo : EIATTR_REGCOUNT
	.align		4
.L_5:
        /*0024*/ 	.byte	0x04, 0x2f
        /*0026*/ 	.short	(.L_7 - .L_6)
	.align		4
.L_6:
        /*0028*/ 	.word	index@(_Z11reduce_gridv)
        /*002c*/ 	.word	0x00000004


	//----- nvinfo : EIATTR_FRAME_SIZE
	.align		4
.L_7:
        /*0030*/ 	.byte	0x04, 0x11
        /*0032*/ 	.short	(.L_9 - .L_8)
	.align		4
.L_8:
        /*0034*/ 	.word	index@(_Z11reduce_gridv)
        /*0038*/ 	.word	0x00000000


	//----- nvinfo : EIATTR_MIN_STACK_SIZE
	.align		4
.L_9:
        /*003c*/ 	.byte	0x04, 0x12
        /*003e*/ 	.short	(.L_11 - .L_10)
	.align		4
.L_10:
        /*0040*/ 	.word	index@(_Z11reduce_gridv)
        /*0044*/ 	.word	0x00000000


	//----- nvinfo : EIATTR_MIN_STACK_SIZE
	.align		4
.L_11:
        /*0048*/ 	.byte	0x04, 0x12
        /*004a*/ 	.short	(.L_13 - .L_12)
	.align		4
.L_12:
        /*004c*/ 	.word	index@(_Z16summation_kerneliPf)
        /*0050*/ 	.word	0x00000000
.L_13:


//--------------------- .nv.compat                --------------------------
	.section	.nv.compat,"",@"SHT_CUDA_COMPAT_INFO"
	.align	4
        /*0000*/ 	.byte	0x02, 0x09, 0x00, 0x00, 0x02, 0x02, 0x01, 0x00, 0x02, 0x05, 0x05, 0x00, 0x03, 0x07, 0x01, 0x01
        /*0010*/ 	.byte	0x02, 0x03, 0x00, 0x00, 0x02, 0x06, 0x01, 0x00, 0x04, 0x0b, 0x08, 0x00, 0x01, 0x00, 0x00, 0x00
        /*0020*/ 	.byte	0x00, 0x00, 0x00, 0x00


//--------------------- .nv.info._Z11reduce_gridv --------------------------
	.section	.nv.info._Z11reduce_gridv,"",@"SHT_CUDA_INFO"
	.sectionflags	@""
	.align	4


	//----- nvinfo : EIATTR_CUDA_API_VERSION
	.align		4
        /*0000*/ 	.byte	0x04, 0x37
        /*0002*/ 	.short	(.L_15 - .L_14)
.L_14:
        /*0004*/ 	.word	0x00000082


	//----- nvinfo : EIATTR_SPARSE_MMA_MASK
	.align		4
.L_15:
        /*0008*/ 	.byte	0x03, 0x50
        /*000a*/ 	.short	0x0000


	//----- nvinfo : EIATTR_MAXREG_COUNT
	.align		4
        /*000c*/ 	.byte	0x03, 0x1b
        /*000e*/ 	.short	0x00ff


	//----- nvinfo : EIATTR_MERCURY_ISA_VERSION
	.align		4
        /*0010*/ 	.byte	0x03, 0x5f
        /*0012*/ 	.short	0x0101


	//----- nvinfo : EIATTR_VRC_CTA_INIT_COUNT
	.align		4
        /*0014*/ 	.byte	0x02, 0x4a
	.zero		1
	.zero		1


	//----- nvinfo : EIATTR_EXIT_INSTR_OFFSETS
	.align		4
        /*0018*/ 	.byte	0x04, 0x1c
        /*001a*/ 	.short	(.L_17 - .L_16)


	//   ....[0]....
.L_16:
        /*001c*/ 	.word	0x00000010


	//----- nvinfo : EIATTR_SW_WAR
	.align		4
.L_17:
        /*0020*/ 	.byte	0x04, 0x36
        /*0022*/ 	.short	(.L_19 - .L_18)
.L_18:
        /*0024*/ 	.word	0x00000008
.L_19:


//--------------------- .nv.info._Z16summation_kerneliPf --------------------------
	.section	.nv.info._Z16summation_kerneliPf,"",@"SHT_CUDA_INFO"
	.sectionflags	@""
	.align	4


	//----- nvinfo : EIATTR_CUDA_API_VERSION
	.align		4
        /*0000*/ 	.byte	0x04, 0x37
        /*0002*/ 	.short	(.L_21 - .L_20)
.L_20:
        /*0004*/ 	.word	0x00000082


	//----- nvinfo : EIATTR_KPARAM_INFO
	.align		4
.L_21:
        /*0008*/ 	.byte	0x04, 0x17
        /*000a*/ 	.short	(.L_23 - .L_22)
.L_22:
        /*000c*/ 	.word	0x00000000
        /*0010*/ 	.short	0x0001
        /*0012*/ 	.short	0x0008
        /*0014*/ 	.byte	0x00, 0xf5, 0x21, 0x00


	//----- nvinfo : EIATTR_KPARAM_INFO
	.align		4
.L_23:
        /*0018*/ 	.byte	0x04, 0x17
        /*001a*/ 	.short	(.L_25 - .L_24)
.L_24:
        /*001c*/ 	.word	0x00000000
        /*0020*/ 	.short	0x0000
        /*0022*/ 	.short	0x0000
        /*0024*/ 	.byte	0x00, 0xf0, 0x11, 0x00


	//----- nvinfo : EIATTR_SPARSE_MMA_MASK
	.align		4
.L_25:
        /*0028*/ 	.byte	0x03, 0x50
        /*002a*/ 	.short	0x0000


	//----- nvinfo : EIATTR_MAXREG_COUNT
	.align		4
        /*002c*/ 	.byte	0x03, 0x1b
        /*002e*/ 	.short	0x00ff


	//----- nvinfo : EIATTR_MERCURY_ISA_VERSION
	.align		4
        /*0030*/ 	.byte	0x03, 0x5f
        /*0032*/ 	.short	0x0101


	//----- nvinfo : EIATTR_VRC_CTA_INIT_COUNT
	.align		4
        /*0034*/ 	.byte	0x02, 0x4a
	.zero		1
	.zero		1


	//----- nvinfo : EIATTR_EXIT_INSTR_OFFSETS
	.align		4
        /*0038*/ 	.byte	0x04, 0x1c
        /*003a*/ 	.short	(.L_27 - .L_26)


	//   ....[0]....
.L_26:
        /*003c*/ 	.word	0x00001150


	//----- nvinfo : EIATTR_CRS_STACK_SIZE
	.align		4
.L_27:
        /*0040*/ 	.byte	0x04, 0x1e
        /*0042*/ 	.short	(.L_29 - .L_28)
.L_28:
        /*0044*/ 	.word	0x00000000


	//----- nvinfo : EIATTR_CBANK_PARAM_SIZE
	.align		4
.L_29:
        /*0048*/ 	.byte	0x03, 0x19
        /*004a*/ 	.short	0x0010


	//----- nvinfo : EIATTR_PARAM_CBANK
	.align		4
        /*004c*/ 	.byte	0x04, 0x0a
        /*004e*/ 	.short	(.L_31 - .L_30)
	.align		4
.L_30:
        /*0050*/ 	.word	index@(.nv.constant0._Z16summation_kerneliPf)
        /*0054*/ 	.short	0x0380
        /*0056*/ 	.short	0x0010


	//----- nvinfo : EIATTR_SW_WAR
	.align		4
.L_31:
        /*0058*/ 	.byte	0x04, 0x36
        /*005a*/ 	.short	(.L_33 - .L_32)
.L_32:
        /*005c*/ 	.word	0x00000008
.L_33:


//--------------------- .nv.callgraph             --------------------------
	.section	.nv.callgraph,"",@"SHT_CUDA_CALLGRAPH"
	.align	4
	.sectionentsize	8
	.align		4
        /*0000*/ 	.word	0x00000000
	.align		4
        /*0004*/ 	.word	0xffffffff
	.align		4
        /*0008*/ 	.word	0x00000000
	.align		4
        /*000c*/ 	.word	0xfffffffe
	.align		4
        /*0010*/ 	.word	0x00000000
	.align		4
        /*0014*/ 	.word	0xfffffffd
	.align		4
        /*0018*/ 	.word	0x00000000
	.align		4
        /*001c*/ 	.word	0xfffffffc


//--------------------- .text._Z11reduce_gridv    --------------------------
	.section	.text._Z11reduce_gridv,"ax",@progbits
	.align	128
        .global         _Z11reduce_gridv
        .type           _Z11reduce_gridv,@function
        .size           _Z11reduce_gridv,(.L_x_48 - _Z11reduce_gridv)
        .other          _Z11reduce_gridv,@"STO_CUDA_ENTRY STV_DEFAULT"
_Z11reduce_gridv:
.text._Z11reduce_gridv:
[----:B------:R-:W-:Y:S01]  /*0000*/  LDC R1, c[0x0][0x37c] ;  /* 0x0000df00ff017b82 */ /* 0x000fe20000000800 */
[----:B------:R-:W-:Y:S05]  /*0010*/  EXIT ;  /* 0x000000000000794d */ /* 0x000fea0003800000 */
.L_x_0:
[----:B------:R-:W-:-:S00]  /*0020*/  BRA `(.L_x_0) ;  /* 0xfffffffc00fc7947 */ /* 0x000fc0000383ffff */
[----:B------:R-:W-:-:S00]  /*0030*/  NOP ;  /* 0x0000000000007918 */ /* 0x000fc00000000000 */
        /* <DEDUP_REMOVED lines=12> */
.L_x_48:


//--------------------- .text._Z16summation_kerneliPf --------------------------
	.section	.text._Z16summation_kerneliPf,"ax",@progbits
	.align	128
        .global         _Z16summation_kerneliPf
        .type           _Z16summation_kerneliPf,@function
        .size           _Z16summation_kerneliPf,(.L_x_47 - _Z16summation_kerneliPf)
        .other          _Z16summation_kerneliPf,@"STO_CUDA_ENTRY STV_DEFAULT"
_Z16summation_kerneliPf:
.text._Z16summation_kerneliPf:
[----:B------:R-:W-:Y:S08]  /*0000*/  LDC R1, c[0x0][0x37c] ;  /* 0x0000df00ff017b82 */ /* 0x000ff00000000800 */
[----:B------:R-:W0:Y:S01]  /*0010*/  LDC R6, c[0x0][0x360] ;  /* 0x0000d800ff067b82 */ /* 0x000e220000000800 */
[----:B------:R-:W0:Y:S01]  /*0020*/  LDCU UR4, c[0x0][0x370] ;  /* 0x00006e00ff0477ac */ /* 0x000e220008000800 */
[----:B------:R-:W1:Y:S01]  /*0030*/  S2R R7, SR_TID.X ;  /* 0x0000000000077919 */ /* 0x000e620000002100 */
[----:B------:R-:W-:-:S05]  /*0040*/  IMAD.MOV.U32 R12, RZ, RZ, RZ ;  /* 0x000000ffff0c7224 */ /* 0x000fca00078e00ff */
[----:B------:R-:W1:Y:S01]  /*0050*/  S2UR UR6, SR_CTAID.X ;  /* 0x00000000000679c3 */ /* 0x000e620000002500 */
[----:B0-----:R-:W-:Y:S01]  /*0060*/  IMAD R0, R6, UR4, RZ ;  /* 0x0000000406007c24 */ /* 0x001fe2000f8e02ff */
[----:B------:R-:W0:Y:S03]  /*0070*/  LDCU UR4, c[0x0][0x380] ;  /* 0x00007000ff0477ac */ /* 0x000e260008000800 */
[----:B------:R-:W2:Y:S01]  /*0080*/  I2F.U32.RP R4, R0 ;  /* 0x0000000000047306 */ /* 0x000ea20000209000 */
[----:B------:R-:W-:Y:S01]  /*0090*/  IMAD.MOV R5, RZ, RZ, -R0 ;  /* 0x000000ffff057224 */ /* 0x000fe200078e0a00 */
[----:B------:R-:W-:-:S06]  /*00a0*/  ISETP.NE.U32.AND P2, PT, R0, RZ, PT ;  /* 0x000000ff0000720c */ /* 0x000fcc0003f45070 */
[----:B--2---:R-:W2:Y:S02]  /*00b0*/  MUFU.RCP R4, R4 ;  /* 0x0000000400047308 */ /* 0x004ea40000001000 */
[----:B--2---:R-:W-:Y:S02]  /*00c0*/  VIADD R2, R4, 0xffffffe ;  /* 0x0ffffffe04027836 */ /* 0x004fe40000000000 */
[----:B-1----:R-:W-:-:S04]  /*00d0*/  IMAD R4, R6, UR6, R7 ;  /* 0x0000000606047c24 */ /* 0x002fc8000f8e0207 */
[----:B------:R1:W2:Y:S02]  /*00e0*/  F2I.FTZ.U32.TRUNC.NTZ R3, R2 ;  /* 0x0000000200037305 */ /* 0x0002a4000021f000 */
[----:B-1----:R-:W-:Y:S02]  /*00f0*/  IMAD.MOV.U32 R2, RZ, RZ, RZ ;  /* 0x000000ffff027224 */ /* 0x002fe400078e00ff */
[----:B--2---:R-:W-:-:S04]  /*0100*/  IMAD R5, R5, R3, RZ ;  /* 0x0000000305057224 */ /* 0x004fc800078e02ff */
[----:B------:R-:W-:-:S06]  /*0110*/  IMAD.HI.U32 R3, R3, R5, R2 ;  /* 0x0000000503037227 */ /* 0x000fcc00078e0002 */
[----:B0-----:R-:W-:-:S04]  /*0120*/  IMAD.HI.U32 R5, R3, UR4, RZ ;  /* 0x0000000403057c27 */ /* 0x001fc8000f8e00ff */
[----:B------:R-:W-:-:S04]  /*0130*/  IMAD.MOV R3, RZ, RZ, -R5 ;  /* 0x000000ffff037224 */ /* 0x000fc800078e0a05 */
[----:B------:R-:W-:Y:S01]  /*0140*/  IMAD R3, R0, R3, UR4 ;  /* 0x0000000400037e24 */ /* 0x000fe2000f8e0203 */
[----:B------:R-:W0:Y:S04]  /*0150*/  LDCU.64 UR4, c[0x0][0x358] ;  /* 0x00006b00ff0477ac */ /* 0x000e280008000a00 */
[----:B------:R-:W-:-:S13]  /*0160*/  ISETP.GE.U32.AND P0, PT, R3, R0, PT ;  /* 0x000000000300720c */ /* 0x000fda0003f06070 */
[----:B------:R-:W-:Y:S02]  /*0170*/  @P0 IMAD.IADD R3, R3, 0x1, -R0 ;  /* 0x0000000103030824 */ /* 0x000fe400078e0a00 */
[----:B------:R-:W-:-:S03]  /*0180*/  @P0 VIADD R5, R5, 0x1 ;  /* 0x0000000105050836 */ /* 0x000fc60000000000 */
[----:B------:R-:W-:-:S13]  /*0190*/  ISETP.GE.U32.AND P1, PT, R3, R0, PT ;  /* 0x000000000300720c */ /* 0x000fda0003f26070 */
[----:B------:R-:W-:Y:S01]  /*01a0*/  @P1 VIADD R5, R5, 0x1 ;  /* 0x0000000105051836 */ /* 0x000fe20000000000 */
[----:B------:R-:W-:-:S04]  /*01b0*/  @!P2 LOP3.LUT R5, RZ, R0, RZ, 0x33, !PT ;  /* 0x00000000ff05a212 */ /* 0x000fc800078e33ff */
[----:B------:R-:W-:-:S13]  /*01c0*/  ISETP.GE.AND P0, PT, R5, RZ, PT ;  /* 0x000000ff0500720c */ /* 0x000fda0003f06270 */
[----:B0-----:R-:W-:Y:S05]  /*01d0*/  @!P0 BRA `(.L_x_1) ;  /* 0x0000000c00d08947 */ /* 0x001fea0003800000 */
[----:B------:R-:W-:Y:S01]  /*01e0*/  IMAD R3, R4, R5, RZ ;  /* 0x0000000504037224 */ /* 0x000fe200078e02ff */
[----:B------:R-:W-:Y:S01]  /*01f0*/  BSSY.RECONVERGENT B1, `(.L_x_2) ;  /* 0x000003b000017945 */ /* 0x000fe20003800200 */
[----:B------:R-:W-:Y:S02]  /*0200*/  IMAD.MOV.U32 R12, RZ, RZ, RZ ;  /* 0x000000ffff0c7224 */ /* 0x000fe400078e00ff */
[----:B------:R-:W-:-:S05]  /*0210*/  IMAD.IADD R2, R5, 0x1, R3 ;  /* 0x0000000105027824 */ /* 0x000fca00078e0203 */
[----:B------:R-:W-:-:S05]  /*0220*/  VIMNMX R5, PT, PT, R3, R2, PT ;  /* 0x0000000203057248 */ /* 0x000fca0003fe0100 */
[----:B------:R-:W-:-:S05]  /*0230*/  IMAD.IADD R0, R2, 0x1, -R5 ;  /* 0x0000000102007824 */ /* 0x000fca00078e0a05 */
[----:B------:R-:W-:-:S04]  /*0240*/  IADD3 R5, PT, PT, R0, 0x1, RZ ;  /* 0x0000000100057810 */ /* 0x000fc80007ffe0ff */
[----:B------:R-:W-:-:S13]  /*0250*/  LOP3.LUT P0, R5, R5, 0x3, RZ, 0xc0, !PT ;  /* 0x0000000305057812 */ /* 0x000fda000780c0ff */
[----:B------:R-:W-:Y:S05]  /*0260*/  @!P0 BRA `(.L_x_3) ;  /* 0x0000000000cc8947 */ /* 0x000fea0003800000 */
[----:B------:R-:W-:Y:S02]  /*0270*/  IMAD.MOV R18, RZ, RZ, -R5 ;  /* 0x000000ffff127224 */ /* 0x000fe400078e0a05 */
[----:B------:R-:W-:-:S07]  /*0280*/  IMAD.MOV.U32 R12, RZ, RZ, RZ ;  /* 0x000000ffff0c7224 */ /* 0x000fce00078e00ff */
.L_x_11:
[----:B------:R-:W-:Y:S01]  /*0290*/  LOP3.LUT R5, R2, 0x1, RZ, 0xc0, !PT ;  /* 0x0000000102057812 */ /* 0x000fe200078ec0ff */
[----:B------:R-:W-:Y:S01]  /*02a0*/  VIADD R18, R18, 0x1 ;  /* 0x0000000112127836 */ /* 0x000fe20000000000 */
[----:B------:R-:W-:Y:S02]  /*02b0*/  BSSY.RECONVERGENT B2, `(.L_x_4) ;  /* 0x000002b000027945 */ /* 0x000fe40003800200 */
[----:B------:R-:W-:Y:S02]  /*02c0*/  ISETP.NE.U32.AND P1, PT, R5, 0x1, PT ;  /* 0x000000010500780c */ /* 0x000fe40003f25070 */
[----:B------:R-:W-:-:S11]  /*02d0*/  ISETP.NE.AND P0, PT, R18, RZ, PT ;  /* 0x000000ff1200720c */ /* 0x000fd60003f05270 */
[----:B01----:R-:W-:Y:S05]  /*02e0*/  @P1 BRA `(.L_x_5) ;  /* 0x0000000000501947 */ /* 0x003fea0003800000 */
[----:B------:R-:W-:Y:S01]  /*02f0*/  VIADD R10, R2, 0x1 ;  /* 0x00000001020a7836 */ /* 0x000fe20000000000 */
[----:B------:R-:W-:Y:S01]  /*0300*/  F2F.F64.F32 R12, R12 ;  /* 0x0000000c000c7310 */ /* 0x000fe20000201800 */
[----:B------:R-:W-:Y:S07]  /*0310*/  BSSY.RECONVERGENT B3, `(.L_x_6) ;  /* 0x000000f000037945 */ /* 0x000fee0003800200 */
[----:B------:R-:W0:Y:S08]  /*0320*/  I2F.F64 R10, R10 ;  /* 0x0000000a000a7312 */ /* 0x000e300000201c00 */
[----:B0-----:R-:W0:Y:S01]  /*0330*/  MUFU.RCP64H R7, R11 ;  /* 0x0000000b00077308 */ /* 0x001e220000001800 */
[----:B------:R-:W-:-:S05]  /*0340*/  VIADD R6, R11, 0x300402 ;  /* 0x003004020b067836 */ /* 0x000fca0000000000 */
[----:B------:R-:W-:Y:S01]  /*0350*/  FSETP.GEU.AND P1, PT, |R6|, 5.8789094863358348022e-39, PT ;  /* 0x004004020600780b */ /* 0x000fe20003f2e200 */
[----:B0-----:R-:W-:-:S08]  /*0360*/  DFMA R8, -R10, R6, 1 ;  /* 0x3ff000000a08742b */ /* 0x001fd00000000106 */
[----:B------:R-:W-:-:S08]  /*0370*/  DFMA R8, R8, R8, R8 ;  /* 0x000000080808722b */ /* 0x000fd00000000008 */
[----:B------:R-:W-:-:S08]  /*0380*/  DFMA R8, R6, R8, R6 ;  /* 0x000000080608722b */ /* 0x000fd00000000006 */
[----:B------:R-:W-:-:S08]  /*0390*/  DFMA R14, -R10, R8, 1 ;  /* 0x3ff000000a0e742b */ /* 0x000fd00000000108 */
[----:B------:R-:W-:Y:S01]  /*03a0*/  DFMA R14, R8, R14, R8 ;  /* 0x0000000e080e722b */ /* 0x000fe20000000008 */
[----:B------:R-:W-:Y:S10]  /*03b0*/  @P1 BRA `(.L_x_7) ;  /* 0x0000000000101947 */ /* 0x000ff40003800000 */
[----:B------:R-:W-:Y:S02]  /*03c0*/  LOP3.LUT R8, R11, 0x7fffffff, RZ, 0xc0, !PT ;  /* 0x7fffffff0b087812 */ /* 0x000fe400078ec0ff */
[----:B------:R-:W-:-:S03]  /*03d0*/  MOV R6, 0x400 ;  /* 0x0000040000067802 */ /* 0x000fc60000000f00 */
[----:B------:R-:W-:-:S07]  /*03e0*/  VIADD R8, R8, 0xfff00000 ;  /* 0xfff0000008087836 */ /* 0x000fce0000000000 */
[----:B------:R-:W-:Y:S05]  /*03f0*/  CALL.REL.NOINC `($__internal_0_$__cuda_sm20_dblrcp_rn_slowpath_v3) ;  /* 0x0000000c00587944 */ /* 0x000fea0003c00000 */
.L_x_7:
[----:B------:R-:W-:Y:S05]  /*0400*/  BSYNC.RECONVERGENT B3 ;  /* 0x0000000000037941 */ /* 0x000fea0003800200 */
.L_x_6:
[----:B------:R-:W-:Y:S01]  /*0410*/  DADD R12, R12, -R14 ;  /* 0x000000000c0c7229 */ /* 0x000fe2000000080e */
[----:B------:R-:W-:Y:S10]  /*0420*/  BRA `(.L_x_8) ;  /* 0x00000000004c7947 */ /* 0x000ff40003800000 */
.L_x_5:
[----:B------:R-:W-:Y:S01]  /*0430*/  VIADD R10, R2, 0x1 ;  /* 0x00000001020a7836 */ /* 0x000fe20000000000 */
[----:B------:R-:W-:Y:S01]  /*0440*/  F2F.F64.F32 R12, R12 ;  /* 0x0000000c000c7310 */ /* 0x000fe20000201800 */
[----:B------:R-:W-:Y:S07]  /*0450*/  BSSY.RECONVERGENT B3, `(.L_x_9) ;  /* 0x000000f000037945 */ /* 0x000fee0003800200 */
[----:B------:R-:W0:Y:S08]  /*0460*/  I2F.F64 R10, R10 ;  /* 0x0000000a000a7312 */ /* 0x000e300000201c00 */
[----:B0-----:R-:W0:Y:S01]  /*0470*/  MUFU.RCP64H R7, R11 ;  /* 0x0000000b00077308 */ /* 0x001e220000001800 */
[----:B------:R-:W-:-:S04]  /*0480*/  IADD3 R6, PT, PT, R11, 0x300402, RZ ;  /* 0x003004020b067810 */ /* 0x000fc80007ffe0ff */
[----:B------:R-:W-:Y:S02]  /*0490*/  FSETP.GEU.AND P1, PT, |R6|, 5.8789094863358348022e-39, PT ;  /* 0x004004020600780b */ /* 0x000fe40003f2e200 */
        /* <DEDUP_REMOVED lines=10> */
.L_x_10:
[----:B------:R-:W-:Y:S05]  /*0540*/  BSYNC.RECONVERGENT B3 ;  /* 0x0000000000037941 */ /* 0x000fea0003800200 */
.L_x_9:
[----:B------:R-:W-:-:S11]  /*0550*/  DADD R12, R12, R14 ;  /* 0x000000000c0c7229 */ /* 0x000fd6000000000e */
.L_x_8:
[----:B------:R-:W-:Y:S05]  /*0560*/  BSYNC.RECONVERGENT B2 ;  /* 0x0000000000027941 */ /* 0x000fea0003800200 */
.L_x_4:
[----:B------:R0:W1:Y:S01]  /*0570*/  F2F.F32.F64 R12, R12 ;  /* 0x0000000c000c7310 */ /* 0x0000620000301000 */
[----:B------:R-:W-:Y:S01]  /*0580*/  VIADD R2, R2, 0xffffffff ;  /* 0xffffffff02027836 */ /* 0x000fe20000000000 */
[----:B------:R-:W-:Y:S06]  /*0590*/  @P0 BRA `(.L_x_11) ;  /* 0xfffffffc003c0947 */ /* 0x000fec000383ffff */
.L_x_3:
[----:B------:R-:W-:Y:S05]  /*05a0*/  BSYNC.RECONVERGENT B1 ;  /* 0x0000000000017941 */ /* 0x000fea0003800200 */
.L_x_2:
[----:B------:R-:W-:Y:S01]  /*05b0*/  ISETP.GE.U32.AND P0, PT, R0, 0x3, PT ;  /* 0x000000030000780c */ /* 0x000fe20003f06070 */
[----:B------:R-:W-:-:S12]  /*05c0*/  BSSY.RECONVERGENT B1, `(.L_x_1) ;  /* 0x00000b5000017945 */ /* 0x000fd80003800200 */
[----:B------:R-:W-:Y:S05]  /*05d0*/  @!P0 BRA `(.L_x_12) ;  /* 0x0000000800cc8947 */ /* 0x000fea0003800000 */
[----:B------:R-:W-:-:S07]  /*05e0*/  LOP3.LUT R0, R2, 0x1, RZ, 0xc0, !PT ;  /* 0x0000000102007812 */ /* 0x000fce00078ec0ff */
.L_x_41:
[----:B------:R-:W-:Y:S01]  /*05f0*/  ISETP.NE.AND P0, PT, R0, RZ, PT ;  /* 0x000000ff0000720c */ /* 0x000fe20003f05270 */
[----:B------:R-:W-:-:S12]  /*0600*/  BSSY.RECONVERGENT B2, `(.L_x_13) ;  /* 0x0000029000027945 */ /* 0x000fd80003800200 */
[----:B------:R-:W-:Y:S05]  /*0610*/  @!P0 BRA `(.L_x_14) ;  /* 0x0000000000508947 */ /* 0x000fea0003800000 */
[----:B------:R-:W-:Y:S01]  /*0620*/  VIADD R10, R2, 0x1 ;  /* 0x00000001020a7836 */ /* 0x000fe20000000000 */
[----:B01----:R-:W-:Y:S01]  /*0630*/  F2F.F64.F32 R12, R12 ;  /* 0x0000000c000c7310 */ /* 0x003fe20000201800 */
        /* <DEDUP_REMOVED lines=15> */
.L_x_16:
[----:B------:R-:W-:Y:S05]  /*0730*/  BSYNC.RECONVERGENT B3 ;  /* 0x0000000000037941 */ /* 0x000fea0003800200 */
.L_x_15:
[----:B------:R-:W-:Y:S01]  /*0740*/  DADD R12, R12, -R14 ;  /* 0x000000000c0c7229 */ /* 0x000fe2000000080e */
[----:B------:R-:W-:Y:S10]  /*0750*/  BRA `(.L_x_17) ;  /* 0x00000000004c7947 */ /* 0x000ff40003800000 */
.L_x_14:
        /* <DEDUP_REMOVED lines=17> */
.L_x_19:
[----:B------:R-:W-:Y:S05]  /*0870*/  BSYNC.RECONVERGENT B3 ;  /* 0x0000000000037941 */ /* 0x000fea0003800200 */
.L_x_18:
[----:B------:R-:W-:-:S11]  /*0880*/  DADD R12, R12, R14 ;  /* 0x000000000c0c7229 */ /* 0x000fd6000000000e */
.L_x_17:
[----:B------:R-:W-:Y:S05]  /*0890*/  BSYNC.RECONVERGENT B2 ;  /* 0x0000000000027941 */ /* 0x000fea0003800200 */
.L_x_13:
[----:B------:R-:W-:Y:S01]  /*08a0*/  ISETP.NE.AND P0, PT, R0, RZ, PT ;  /* 0x000000ff0000720c */ /* 0x000fe20003f05270 */
[----:B------:R0:W1:Y:S01]  /*08b0*/  F2F.F32.F64 R12, R12 ;  /* 0x0000000c000c7310 */ /* 0x0000620000301000 */
[----:B------:R-:W-:Y:S11]  /*08c0*/  BSSY.RECONVERGENT B2, `(.L_x_20) ;  /* 0x0000027000027945 */ /* 0x000ff60003800200 */
[----:B0-----:R-:W-:Y:S05]  /*08d0*/  @P0 BRA `(.L_x_21) ;  /* 0x00000000004c0947 */ /* 0x001fea0003800000 */
[----:B------:R-:W0:Y:S01]  /*08e0*/  I2F.F64 R10, R2 ;  /* 0x00000002000a7312 */ /* 0x000e220000201c00 */
[----:B------:R-:W-:Y:S07]  /*08f0*/  BSSY.RECONVERGENT B3, `(.L_x_22) ;  /* 0x000000f000037945 */ /* 0x000fee0003800200 */
[----:B-1----:R-:W1:Y:S01]  /*0900*/  F2F.F64.F32 R12, R12 ;  /* 0x0000000c000c7310 */ /* 0x002e620000201800 */
[----:B0-----:R-:W-:-:S07]  /*0910*/  IADD3 R6, PT, PT, R11, 0x300402, RZ ;  /* 0x003004020b067810 */ /* 0x001fce0007ffe0ff */
[----:B------:R-:W0:Y:S01]  /*0920*/  MUFU.RCP64H R7, R11 ;  /* 0x0000000b00077308 */ /* 0x000e220000001800 */
[----:B------:R-:W-:Y:S01]  /*0930*/  FSETP.GEU.AND P0, PT, |R6|, 5.8789094863358348022e-39, PT ;  /* 0x004004020600780b */ /* 0x000fe20003f0e200 */
[----:B0-----:R-:W-:-:S08]  /*0940*/  DFMA R8, -R10, R6, 1 ;  /* 0x3ff000000a08742b */ /* 0x001fd00000000106 */
[----:B------:R-:W-:-:S08]  /*0950*/  DFMA R8, R8, R8, R8 ;  /* 0x000000080808722b */ /* 0x000fd00000000008 */
[----:B------:R-:W-:-:S08]  /*0960*/  DFMA R8, R6, R8, R6 ;  /* 0x000000080608722b */ /* 0x000fd00000000006 */
[----:B------:R-:W-:-:S08]  /*0970*/  DFMA R14, -R10, R8, 1 ;  /* 0x3ff000000a0e742b */ /* 0x000fd00000000108 */
[----:B------:R-:W-:Y:S01]  /*0980*/  DFMA R14, R8, R14, R8 ;  /* 0x0000000e080e722b */ /* 0x000fe20000000008 */
[----:B-1----:R-:W-:Y:S10]  /*0990*/  @P0 BRA `(.L_x_23) ;  /* 0x0000000000100947 */ /* 0x002ff40003800000 */
[----:B------:R-:W-:Y:S02]  /*09a0*/  LOP3.LUT R8, R11, 0x7fffffff, RZ, 0xc0, !PT ;  /* 0x7fffffff0b087812 */ /* 0x000fe400078ec0ff */
[----:B------:R-:W-:-:S03]  /*09b0*/  MOV R6, 0x9e0 ;  /* 0x000009e000067802 */ /* 0x000fc60000000f00 */
[----:B------:R-:W-:-:S07]  /*09c0*/  VIADD R8, R8, 0xfff00000 ;  /* 0xfff0000008087836 */ /* 0x000fce0000000000 */
[----:B------:R-:W-:Y:S05]  /*09d0*/  CALL.REL.NOINC `($__internal_0_$__cuda_sm20_dblrcp_rn_slowpath_v3) ;  /* 0x0000000400e07944 */ /* 0x000fea0003c00000 */
.L_x_23:
[----:B------:R-:W-:Y:S05]  /*09e0*/  BSYNC.RECONVERGENT B3 ;  /* 0x0000000000037941 */ /* 0x000fea0003800200 */
.L_x_22:
[----:B------:R-:W-:Y:S01]  /*09f0*/  DADD R12, R12, -R14 ;  /* 0x000000000c0c7229 */ /* 0x000fe2000000080e */
[----:B------:R-:W-:Y:S10]  /*0a00*/  BRA `(.L_x_24) ;  /* 0x0000000000487947 */ /* 0x000ff40003800000 */
.L_x_21:
[----:B------:R-:W0:Y:S01]  /*0a10*/  I2F.F64 R10, R2 ;  /* 0x00000002000a7312 */ /* 0x000e220000201c00 */
[----:B------:R-:W-:Y:S07]  /*0a20*/  BSSY.RECONVERGENT B3, `(.L_x_25) ;  /* 0x000000f000037945 */ /* 0x000fee0003800200 */
[----:B-1----:R-:W1:Y:S01]  /*0a30*/  F2F.F64.F32 R12, R12 ;  /* 0x0000000c000c7310 */ /* 0x002e620000201800 */
[----:B0-----:R-:W-:-:S07]  /*0a40*/  VIADD R6, R11, 0x300402 ;  /* 0x003004020b067836 */ /* 0x001fce0000000000 */
        /* <DEDUP_REMOVED lines=12> */
.L_x_26:
[----:B------:R-:W-:Y:S05]  /*0b10*/  BSYNC.RECONVERGENT B3 ;  /* 0x0000000000037941 */ /* 0x000fea0003800200 */
.L_x_25:
[----:B------:R-:W-:-:S11]  /*0b20*/  DADD R12, R12, R14 ;  /* 0x000000000c0c7229 */ /* 0x000fd6000000000e */
.L_x_24:
[----:B------:R-:W-:Y:S05]  /*0b30*/  BSYNC.RECONVERGENT B2 ;  /* 0x0000000000027941 */ /* 0x000fea0003800200 */
.L_x_20:
[----:B------:R-:W-:Y:S01]  /*0b40*/  ISETP.NE.AND P0, PT, R0, RZ, PT ;  /* 0x000000ff0000720c */ /* 0x000fe20003f05270 */
[----:B------:R0:W1:Y:S01]  /*0b50*/  F2F.F32.F64 R12, R12 ;  /* 0x0000000c000c7310 */ /* 0x0000620000301000 */
[----:B------:R-:W-:Y:S11]  /*0b60*/  BSSY.RECONVERGENT B2, `(.L_x_27) ;  /* 0x0000029000027945 */ /* 0x000ff60003800200 */
[----:B0-----:R-:W-:Y:S05]  /*0b70*/  @!P0 BRA `(.L_x_28) ;  /* 0x0000000000508947 */ /* 0x001fea0003800000 */
[----:B------:R-:W-:Y:S01]  /*0b80*/  VIADD R10, R2, 0xffffffff ;  /* 0xffffffff020a7836 */ /* 0x000fe20000000000 */
[----:B-1----:R-:W-:Y:S01]  /*0b90*/  F2F.F64.F32 R12, R12 ;  /* 0x0000000c000c7310 */ /* 0x002fe20000201800 */
        /* <DEDUP_REMOVED lines=15> */
.L_x_30:
[----:B------:R-:W-:Y:S05]  /*0c90*/  BSYNC.RECONVERGENT B3 ;  /* 0x0000000000037941 */ /* 0x000fea0003800200 */
.L_x_29:
[----:B------:R-:W-:Y:S01]  /*0ca0*/  DADD R12, R12, -R14 ;  /* 0x000000000c0c7229 */ /* 0x000fe2000000080e */
[----:B------:R-:W-:Y:S10]  /*0cb0*/  BRA `(.L_x_31) ;  /* 0x00000000004c7947 */ /* 0x000ff40003800000 */
.L_x_28:
        /* <DEDUP_REMOVED lines=14> */
[----:B------:R-:W-:Y:S02]  /*0da0*/  MOV R6, 0xdd0 ;  /* 0x00000dd000067802 */ /* 0x000fe40000000f00 */
[----:B------:R-:W-:-:S07]  /*0db0*/  IADD3 R8, PT, PT, R8, -0x100000, RZ ;  /* 0xfff0000008087810 */ /* 0x000fce0007ffe0ff */
[----:B------:R-:W-:Y:S05]  /*0dc0*/  CALL.REL.NOINC `($__internal_0_$__cuda_sm20_dblrcp_rn_slowpath_v3) ;  /* 0x0000000000e47944 */ /* 0x000fea0003c00000 */
.L_x_33:
[----:B------:R-:W-:Y:S05]  /*0dd0*/  BSYNC.RECONVERGENT B3 ;  /* 0x0000000000037941 */ /* 0x000fea0003800200 */
.L_x_32:
[----:B------:R-:W-:-:S11]  /*0de0*/  DADD R12, R12, R14 ;  /* 0x000000000c0c7229 */ /* 0x000fd6000000000e */
.L_x_31:
[----:B------:R-:W-:Y:S05]  /*0df0*/  BSYNC.RECONVERGENT B2 ;  /* 0x0000000000027941 */ /* 0x000fea0003800200 */
.L_x_27:
[----:B------:R-:W-:Y:S01]  /*0e00*/  ISETP.NE.AND P0, PT, R0, RZ, PT ;  /* 0x000000ff0000720c */ /* 0x000fe20003f05270 */
[----:B------:R0:W1:Y:S01]  /*0e10*/  F2F.F32.F64 R12, R12 ;  /* 0x0000000c000c7310 */ /* 0x0000620000301000 */
[----:B------:R-:W-:Y:S11]  /*0e20*/  BSSY.RECONVERGENT B2, `(.L_x_34) ;  /* 0x0000029000027945 */ /* 0x000ff60003800200 */
[----:B0-----:R-:W-:Y:S05]  /*0e30*/  @P0 BRA `(.L_x_35) ;  /* 0x0000000000500947 */ /* 0x001fea0003800000 */
        /* <DEDUP_REMOVED lines=17> */
.L_x_37:
[----:B------:R-:W-:Y:S05]  /*0f50*/  BSYNC.RECONVERGENT B3 ;  /* 0x0000000000037941 */ /* 0x000fea0003800200 */
.L_x_36:
[----:B------:R-:W-:Y:S01]  /*0f60*/  DADD R12, R12, -R14 ;  /* 0x000000000c0c7229 */ /* 0x000fe2000000080e */
[----:B------:R-:W-:Y:S10]  /*0f70*/  BRA `(.L_x_38) ;  /* 0x00000000004c7947 */ /* 0x000ff40003800000 */
.L_x_35:
        /* <DEDUP_REMOVED lines=17> */
.L_x_40:
[----:B------:R-:W-:Y:S05]  /*1090*/  BSYNC.RECONVERGENT B3 ;  /* 0x0000000000037941 */ /* 0x000fea0003800200 */
.L_x_39:
[----:B------:R-:W-:-:S11]  /*10a0*/  DADD R12, R12, R14 ;  /* 0x000000000c0c7229 */ /* 0x000fd6000000000e */
.L_x_38:
[----:B------:R-:W-:Y:S05]  /*10b0*/  BSYNC.RECONVERGENT B2 ;  /* 0x0000000000027941 */ /* 0x000fea0003800200 */
.L_x_34:
[C---:B------:R-:W-:Y:S01]  /*10c0*/  VIADD R6, R2.reuse, 0xfffffffd ;  /* 0xfffffffd02067836 */ /* 0x040fe20000000000 */
[----:B------:R2:W3:Y:S01]  /*10d0*/  F2F.F32.F64 R12, R12 ;  /* 0x0000000c000c7310 */ /* 0x0004e20000301000 */
[----:B------:R-:W-:-:S03]  /*10e0*/  IADD3 R2, PT, PT, R2, -0x4, RZ ;  /* 0xfffffffc02027810 */ /* 0x000fc60007ffe0ff */
[----:B------:R-:W-:-:S13]  /*10f0*/  ISETP.GT.AND P0, PT, R6, R3, PT ;  /* 0x000000030600720c */ /* 0x000fda0003f04270 */
[----:B--23--:R-:W-:Y:S05]  /*1100*/  @P0 BRA `(.L_x_41) ;  /* 0xfffffff400380947 */ /* 0x00cfea000383ffff */
.L_x_12:
[----:B------:R-:W-:Y:S05]  /*1110*/  BSYNC.RECONVERGENT B1 ;  /* 0x0000000000017941 */ /* 0x000fea0003800200 */
.L_x_1:
[----:B------:R-:W2:Y:S02]  /*1120*/  LDC.64 R2, c[0x0][0x388] ;  /* 0x0000e200ff027b82 */ /* 0x000ea40000000a00 */
[----:B--2---:R-:W-:-:S05]  /*1130*/  IMAD.WIDE R4, R4, 0x4, R2 ;  /* 0x0000000404047825 */ /* 0x004fca00078e0202 */
[----:B-1----:R-:W-:Y:S01]  /*1140*/  STG.E desc[UR4][R4.64], R12 ;  /* 0x0000000c04007986 */ /* 0x002fe2000c101904 */
[----:B------:R-:W-:Y:S05]  /*1150*/  EXIT ;  /* 0x000000000000794d */ /* 0x000fea0003800000 */
        .weak           $__internal_0_$__cuda_sm20_dblrcp_rn_slowpath_v3
        .type           $__internal_0_$__cuda_sm20_dblrcp_rn_slowpath_v3,@function
        .size           $__internal_0_$__cuda_sm20_dblrcp_rn_slowpath_v3,(.L_x_47 - $__internal_0_$__cuda_sm20_dblrcp_rn_slowpath_v3)
$__internal_0_$__cuda_sm20_dblrcp_rn_slowpath_v3:
[----:B------:R-:W-:Y:S01]  /*1160*/  DSETP.GTU.AND P1, PT, |R10|, +INF , PT ;  /* 0x7ff000000a00742a */ /* 0x000fe20003f2c200 */
[----:B------:R-:W-:-:S13]  /*1170*/  BSSY.RECONVERGENT B0, `(.L_x_42) ;  /* 0x0000022000007945 */ /* 0x000fda0003800200 */
[----:B------:R-:W-:Y:S05]  /*1180*/  @P1 BRA `(.L_x_43) ;  /* 0x0000000000781947 */ /* 0x000fea0003800000 */
[----:B------:R-:W-:-:S05]  /*1190*/  LOP3.LUT R5, R11, 0x7fffffff, RZ, 0xc0, !PT ;  /* 0x7fffffff0b057812 */ /* 0x000fca00078ec0ff */
[----:B------:R-:W-:-:S05]  /*11a0*/  VIADD R7, R5, 0xffffffff ;  /* 0xffffffff05077836 */ /* 0x000fca0000000000 */
[----:B------:R-:W-:-:S13]  /*11b0*/  ISETP.GE.U32.AND P1, PT, R7, 0x7fefffff, PT ;  /* 0x7fefffff0700780c */ /* 0x000fda0003f26070 */
[----:B------:R-:W-:Y:S01]  /*11c0*/  @P1 LOP3.LUT R15, R11, 0x7ff00000, RZ, 0x3c, !PT ;  /* 0x7ff000000b0f1812 */ /* 0x000fe200078e3cff */
[----:B------:R-:W-:Y:S01]  /*11d0*/  @P1 IMAD.MOV.U32 R14, RZ, RZ, RZ ;  /* 0x000000ffff0e1224 */ /* 0x000fe200078e00ff */
[----:B------:R-:W-:Y:S06]  /*11e0*/  @P1 BRA `(.L_x_44) ;  /* 0x0000000000681947 */ /* 0x000fec0003800000 */
[----:B------:R-:W-:-:S13]  /*11f0*/  ISETP.GE.U32.AND P1, PT, R5, 0x1000001, PT ;  /* 0x010000010500780c */ /* 0x000fda0003f26070 */
[----:B------:R-:W-:Y:S05]  /*1200*/  @!P1 BRA `(.L_x_45) ;  /* 0x0000000000349947 */ /* 0x000fea0003800000 */
[----:B------:R-:W-:Y:S02]  /*1210*/  VIADD R15, R11, 0xc0200000 ;  /* 0xc02000000b0f7836 */ /* 0x000fe40000000000 */
[----:B------:R-:W-:Y:S02]  /*1220*/  IMAD.MOV.U32 R14, RZ, RZ, R10 ;  /* 0x000000ffff0e7224 */ /* 0x000fe400078e000a */
[----:B------:R-:W0:Y:S04]  /*1230*/  MUFU.RCP64H R9, R15 ;  /* 0x0000000f00097308 */ /* 0x000e280000001800 */
[----:B0-----:R-:W-:-:S08]  /*1240*/  DFMA R16, -R14, R8, 1 ;  /* 0x3ff000000e10742b */ /* 0x001fd00000000108 */
[----:B------:R-:W-:-:S08]  /*1250*/  DFMA R16, R16, R16, R16 ;  /* 0x000000101010722b */ /* 0x000fd00000000010 */
[----:B------:R-:W-:-:S08]  /*1260*/  DFMA R16, R8, R16, R8 ;  /* 0x000000100810722b */ /* 0x000fd00000000008 */
[----:B------:R-:W-:-:S08]  /*1270*/  DFMA R8, -R14, R16, 1 ;  /* 0x3ff000000e08742b */ /* 0x000fd00000000110 */
[----:B------:R-:W-:-:S08]  /*1280*/  DFMA R8, R16, R8, R16 ;  /* 0x000000081008722b */ /* 0x000fd00000000010 */
[----:B------:R-:W-:-:S08]  /*1290*/  DMUL R8, R8, 2.2250738585072013831e-308 ;  /* 0x0010000008087828 */ /* 0x000fd00000000000 */
[----:B------:R-:W-:-:S08]  /*12a0*/  DFMA R10, -R10, R8, 1 ;  /* 0x3ff000000a0a742b */ /* 0x000fd00000000108 */
[----:B------:R-:W-:-:S08]  /*12b0*/  DFMA R10, R10, R10, R10 ;  /* 0x0000000a0a0a722b */ /* 0x000fd0000000000a */
[----:B------:R-:W-:Y:S01]  /*12c0*/  DFMA R14, R8, R10, R8 ;  /* 0x0000000a080e722b */ /* 0x000fe20000000008 */
[----:B------:R-:W-:Y:S10]  /*12d0*/  BRA `(.L_x_44) ;  /* 0x00000000002c7947 */ /* 0x000ff40003800000 */
.L_x_45:
[----:B------:R-:W-:-:S06]  /*12e0*/  DMUL R10, R10, 8.11296384146066816958e+31 ;  /* 0x469000000a0a7828 */ /* 0x000fcc0000000000 */
[----:B------:R-:W0:Y:S02]  /*12f0*/  MUFU.RCP64H R9, R11 ;  /* 0x0000000b00097308 */ /* 0x000e240000001800 */
[----:B0-----:R-:W-:-:S08]  /*1300*/  DFMA R14, -R10, R8, 1 ;  /* 0x3ff000000a0e742b */ /* 0x001fd00000000108 */
[----:B------:R-:W-:-:S08]  /*1310*/  DFMA R14, R14, R14, R14 ;  /* 0x0000000e0e0e722b */ /* 0x000fd0000000000e */
[----:B------:R-:W-:-:S08]  /*1320*/  DFMA R14, R8, R14, R8 ;  /* 0x0000000e080e722b */ /* 0x000fd00000000008 */
[----:B------:R-:W-:-:S08]  /*1330*/  DFMA R8, -R10, R14, 1 ;  /* 0x3ff000000a08742b */ /* 0x000fd0000000010e */
[----:B------:R-:W-:-:S08]  /*1340*/  DFMA R8, R14, R8, R14 ;  /* 0x000000080e08722b */ /* 0x000fd0000000000e */
[----:B------:R-:W-:Y:S01]  /*1350*/  DMUL R14, R8, 8.11296384146066816958e+31 ;  /* 0x46900000080e7828 */ /* 0x000fe20000000000 */
[----:B------:R-:W-:Y:S10]  /*1360*/  BRA `(.L_x_44) ;  /* 0x0000000000087947 */ /* 0x000ff40003800000 */
.L_x_43:
[----:B------:R-:W-:Y:S01]  /*1370*/  LOP3.LUT R15, R11, 0x80000, RZ, 0xfc, !PT ;  /* 0x000800000b0f7812 */ /* 0x000fe200078efcff */
[----:B------:R-:W-:-:S07]  /*1380*/  IMAD.MOV.U32 R14, RZ, RZ, R10 ;  /* 0x000000ffff0e7224 */ /* 0x000fce00078e000a */
.L_x_44:
[----:B------:R-:W-:Y:S05]  /*1390*/  BSYNC.RECONVERGENT B0 ;  /* 0x0000000000007941 */ /* 0x000fea0003800200 */
.L_x_42:
[----:B------:R-:W-:-:S04]  /*13a0*/  IMAD.MOV.U32 R7, RZ, RZ, 0x0 ;  /* 0x00000000ff077424 */ /* 0x000fc800078e00ff */
[----:B------:R-:W-:Y:S05]  /*13b0*/  RET.REL.NODEC R6 `(_Z16summation_kerneliPf) ;  /* 0xffffffec06107950 */ /* 0x000fea0003c3ffff */
.L_x_46:
        /* <DEDUP_REMOVED lines=12> */
.L_x_47:


//--------------------- .nv.shared.reserved.0     --------------------------
	.section	.nv.shared.reserved.0,"aw",@nobits
	.weak		__nv_reservedSMEM_offset_0_alias
	.size		__nv_reservedSMEM_offset_0_alias, 0, 64
	.other		__nv_reservedSMEM_offset_0_alias,@"STO_CUDA_RESERVED_SHARED STV_DEFAULT"
__nv_reservedSMEM_offset_0_alias:
	.zero		0
	.zero		64


//--------------------- .nv.constant0._Z11reduce_gridv --------------------------
	.section	.nv.constant0._Z11reduce_gridv,"a",@progbits
	.sectionflags	@""
	.align	4
.nv.constant0._Z11reduce_gridv:
	.zero		896


//--------------------- .nv.constant0._Z16summation_kerneliPf --------------------------
	.section	.nv.constant0._Z16summation_kerneliPf,"a",@progbits
	.sectionflags	@""
	.align	4
.nv.constant0._Z16summation_kerneliPf:
	.zero		912


//--------------------- SYMBOLS --------------------------

	.type		.nv.reservedSmem.offset0,@object
	.size		.nv.reservedSmem.offset0,0x4
